//
// Generated by NVIDIA NVVM Compiler
//
// Compiler Build ID: CL-36424714
// Cuda compilation tools, release 13.0, V13.0.88
// Based on NVVM 20.0.0
//

.version 9.0
.target sm_100
.address_size 64

	// .globl	_Z22efficientConvolution2DPKfS0_Pfiiii
// _ZZ22efficientConvolution2DPKfS0_PfiiiiE11sharedInput has been demoted

.visible .entry _Z22efficientConvolution2DPKfS0_Pfiiii(
	.param .u64 .ptr .align 1 _Z22efficientConvolution2DPKfS0_Pfiiii_param_0,
	.param .u64 .ptr .align 1 _Z22efficientConvolution2DPKfS0_Pfiiii_param_1,
	.param .u64 .ptr .align 1 _Z22efficientConvolution2DPKfS0_Pfiiii_param_2,
	.param .u32 _Z22efficientConvolution2DPKfS0_Pfiiii_param_3,
	.param .u32 _Z22efficientConvolution2DPKfS0_Pfiiii_param_4,
	.param .u32 _Z22efficientConvolution2DPKfS0_Pfiiii_param_5,
	.param .u32 _Z22efficientConvolution2DPKfS0_Pfiiii_param_6
)
{
	.reg .pred 	%p<33>;
	.reg .b32 	%r<41>;
	.reg .b32 	%f<32>;
	.reg .b64 	%rd<22>;
	// demoted variable
	.shared .align 4 .b8 _ZZ22efficientConvolution2DPKfS0_PfiiiiE11sharedInput[1296];
	ld.param.u64 	%rd6, [_Z22efficientConvolution2DPKfS0_Pfiiii_param_0];
	ld.param.u64 	%rd4, [_Z22efficientConvolution2DPKfS0_Pfiiii_param_1];
	ld.param.u64 	%rd5, [_Z22efficientConvolution2DPKfS0_Pfiiii_param_2];
	ld.param.u32 	%r8, [_Z22efficientConvolution2DPKfS0_Pfiiii_param_3];
	ld.param.u32 	%r9, [_Z22efficientConvolution2DPKfS0_Pfiiii_param_4];
	ld.param.u32 	%r10, [_Z22efficientConvolution2DPKfS0_Pfiiii_param_5];
	ld.param.u32 	%r11, [_Z22efficientConvolution2DPKfS0_Pfiiii_param_6];
	cvta.to.global.u64 	%rd1, %rd6;
	mov.u32 	%r12, %ctaid.x;
	mov.u32 	%r13, %ntid.x;
	mov.u32 	%r1, %tid.x;
	mad.lo.s32 	%r14, %r12, %r13, %r1;
	mov.u32 	%r15, %ctaid.y;
	mov.u32 	%r16, %ntid.y;
	mov.u32 	%r2, %tid.y;
	mad.lo.s32 	%r3, %r15, %r16, %r2;
	add.s32 	%r17, %r3, -1;
	or.b32  	%r4, %r1, %r2;
	and.b32  	%r18, %r4, 1008;
	setp.ne.s32 	%p1, %r18, 0;
	mul.lo.s32 	%r19, %r8, %r17;
	cvt.s64.s32 	%rd2, %r14;
	cvt.s64.s32 	%rd7, %r19;
	add.s64 	%rd8, %rd7, %rd2;
	shl.b64 	%rd9, %rd8, 2;
	add.s64 	%rd3, %rd1, %rd9;
	mov.u32 	%r20, _ZZ22efficientConvolution2DPKfS0_PfiiiiE11sharedInput;
	mad.lo.s32 	%r21, %r2, 72, %r20;
	shl.b32 	%r22, %r1, 2;
	add.s32 	%r5, %r21, %r22;
	@%p1 bra 	$L__BB0_4;
	cvt.u32.u64 	%r23, %rd2;
	setp.gt.s32 	%p2, %r23, 0;
	setp.le.s32 	%p3, %r23, %r8;
	and.pred  	%p4, %p2, %p3;
	setp.ne.s32 	%p5, %r3, 0;
	setp.le.s32 	%p6, %r3, %r9;
	and.pred  	%p7, %p5, %p6;
	and.pred  	%p8, %p4, %p7;
	not.pred 	%p9, %p8;
	@%p9 bra 	$L__BB0_3;
	ld.global.f32 	%f1, [%rd3+-4];
	st.shared.f32 	[%r5], %f1;
	bra.uni 	$L__BB0_4;
$L__BB0_3:
	mov.b32 	%r24, 0;
	st.shared.u32 	[%r5], %r24;
$L__BB0_4:
	setp.gt.u32 	%p10, %r1, 1;
	setp.gt.u32 	%p11, %r2, 15;
	or.pred  	%p12, %p10, %p11;
	@%p12 bra 	$L__BB0_8;
	cvt.u32.u64 	%r26, %rd2;
	add.s32 	%r27, %r26, 15;
	setp.ge.s32 	%p13, %r27, %r8;
	setp.eq.s32 	%p14, %r3, 0;
	setp.gt.s32 	%p15, %r3, %r9;
	or.pred  	%p16, %p14, %p15;
	or.pred  	%p17, %p13, %p16;
	@%p17 bra 	$L__BB0_7;
	ld.global.f32 	%f2, [%rd3+60];
	st.shared.f32 	[%r5+64], %f2;
	bra.uni 	$L__BB0_8;
$L__BB0_7:
	mov.b32 	%r28, 0;
	st.shared.u32 	[%r5+64], %r28;
$L__BB0_8:
	setp.gt.u32 	%p18, %r1, 15;
	setp.gt.u32 	%p19, %r2, 1;
	or.pred  	%p20, %p18, %p19;
	@%p20 bra 	$L__BB0_12;
	cvt.u32.u64 	%r30, %rd2;
	add.s32 	%r6, %r3, 15;
	setp.lt.s32 	%p21, %r30, 1;
	setp.gt.s32 	%p22, %r30, %r8;
	or.pred  	%p23, %p21, %p22;
	setp.ge.s32 	%p24, %r6, %r9;
	or.pred  	%p25, %p23, %p24;
	@%p25 bra 	$L__BB0_11;
	mul.lo.s32 	%r32, %r8, %r6;
	cvt.s64.s32 	%rd10, %r32;
	add.s64 	%rd11, %rd10, %rd2;
	shl.b64 	%rd12, %rd11, 2;
	add.s64 	%rd13, %rd1, %rd12;
	ld.global.f32 	%f3, [%rd13+-4];
	st.shared.f32 	[%r5+1152], %f3;
	bra.uni 	$L__BB0_12;
$L__BB0_11:
	mov.b32 	%r31, 0;
	st.shared.u32 	[%r5+1152], %r31;
$L__BB0_12:
	and.b32  	%r33, %r4, 1022;
	setp.ne.s32 	%p26, %r33, 0;
	@%p26 bra 	$L__BB0_16;
	cvt.u32.u64 	%r34, %rd2;
	add.s32 	%r35, %r34, 15;
	add.s32 	%r7, %r3, 15;
	setp.ge.s32 	%p27, %r35, %r8;
	setp.ge.s32 	%p28, %r7, %r9;
	or.pred  	%p29, %p27, %p28;
	@%p29 bra 	$L__BB0_15;
	mul.lo.s32 	%r37, %r8, %r7;
	cvt.s64.s32 	%rd14, %r37;
	add.s64 	%rd15, %rd14, %rd2;
	shl.b64 	%rd16, %rd15, 2;
	add.s64 	%rd17, %rd1, %rd16;
	ld.global.f32 	%f4, [%rd17+60];
	st.shared.f32 	[%r5+1216], %f4;
	bra.uni 	$L__BB0_16;
$L__BB0_15:
	mov.b32 	%r36, 0;
	st.shared.u32 	[%r5+1216], %r36;
$L__BB0_16:
	cvt.u32.u64 	%r38, %rd2;
	bar.sync 	0;
	setp.ge.s32 	%p30, %r38, %r10;
	setp.ge.s32 	%p31, %r3, %r11;
	or.pred  	%p32, %p30, %p31;
	@%p32 bra 	$L__BB0_18;
	cvta.to.global.u64 	%rd18, %rd4;
	ld.shared.f32 	%f5, [%r5];
	ld.global.f32 	%f6, [%rd18];
	fma.rn.f32 	%f7, %f5, %f6, 0f00000000;
	ld.shared.f32 	%f8, [%r5+4];
	ld.global.f32 	%f9, [%rd18+4];
	fma.rn.f32 	%f10, %f8, %f9, %f7;
	ld.shared.f32 	%f11, [%r5+8];
	ld.global.f32 	%f12, [%rd18+8];
	fma.rn.f32 	%f13, %f11, %f12, %f10;
	ld.shared.f32 	%f14, [%r5+72];
	ld.global.f32 	%f15, [%rd18+12];
	fma.rn.f32 	%f16, %f14, %f15, %f13;
	ld.shared.f32 	%f17, [%r5+76];
	ld.global.f32 	%f18, [%rd18+16];
	fma.rn.f32 	%f19, %f17, %f18, %f16;
	ld.shared.f32 	%f20, [%r5+80];
	ld.global.f32 	%f21, [%rd18+20];
	fma.rn.f32 	%f22, %f20, %f21, %f19;
	ld.shared.f32 	%f23, [%r5+144];
	ld.global.f32 	%f24, [%rd18+24];
	fma.rn.f32 	%f25, %f23, %f24, %f22;
	ld.shared.f32 	%f26, [%r5+148];
	ld.global.f32 	%f27, [%rd18+28];
	fma.rn.f32 	%f28, %f26, %f27, %f25;
	ld.shared.f32 	%f29, [%r5+152];
	ld.global.f32 	%f30, [%rd18+32];
	fma.rn.f32 	%f31, %f29, %f30, %f28;
	mad.lo.s32 	%r40, %r10, %r3, %r38;
	cvta.to.global.u64 	%rd19, %rd5;
	mul.wide.s32 	%rd20, %r40, 4;
	add.s64 	%rd21, %rd19, %rd20;
	st.global.f32 	[%rd21], %f31;
$L__BB0_18:
	ret;

}


// ===== COMPILED SASS (sm_100) =====

	.target	sm_100

	.elftype	@"ET_EXEC"


//--------------------- .note.nv.tkinfo           --------------------------
	.section	.note.nv.tkinfo,"",@"SHT_NOTE"
	.sectionflags	@"SHF_NOTE_NV_TKINFO"
	.tkinfo
        /*0018*/ 	.word	0x00000002
        /*0030*/ 	.string	""
        /*0030*/ 	.string	"ptxas"
        /*0030*/ 	.string	"Cuda compilation tools, release 13.0, V13.0.88"
        /*0030*/ 	.string	"Build cuda_13.0.r13.0/compiler.36424714_0"
        /*0030*/ 	.string	"-arch sm_100 -m 64 "



//--------------------- .note.nv.cuinfo           --------------------------
	.section	.note.nv.cuinfo,"",@"SHT_NOTE"
	.sectionflags	@"SHF_NOTE_NV_CUINFO"
        /*0018*/ 	.short	0x0002
        /*001a*/ 	.short	0x0064
        /*001c*/ 	.short	0x0082
	.zero		2


//--------------------- .nv.info                  --------------------------
	.section	.nv.info,"",@"SHT_CUDA_INFO"
	.align	4


	//----- nvinfo : EIATTR_REGCOUNT
	.align		4
        /*0000*/ 	.byte	0x04, 0x2f
        /*0002*/ 	.short	(.L_1 - .L_0)
	.align		4
.L_0:
        /*0004*/ 	.word	index@(_Z22efficientConvolution2DPKfS0_Pfiiii)
        /*0008*/ 	.word	0x0000001a


	//----- nvinfo : EIATTR_FRAME_SIZE
	.align		4
.L_1:
        /*000c*/ 	.byte	0x04, 0x11
        /*000e*/ 	.short	(.L_3 - .L_2)
	.align		4
.L_2:
        /*0010*/ 	.word	index@(_Z22efficientConvolution2DPKfS0_Pfiiii)
        /*0014*/ 	.word	0x00000000


	//----- nvinfo : EIATTR_MIN_STACK_SIZE
	.align		4
.L_3:
        /*0018*/ 	.byte	0x04, 0x12
        /*001a*/ 	.short	(.L_5 - .L_4)
	.align		4
.L_4:
        /*001c*/ 	.word	index@(_Z22efficientConvolution2DPKfS0_Pfiiii)
        /*0020*/ 	.word	0x00000000
.L_5:


//--------------------- .nv.compat                --------------------------
	.section	.nv.compat,"",@"SHT_CUDA_COMPAT_INFO"
	.align	4
        /*0000*/ 	.byte	0x02, 0x09, 0x00, 0x00, 0x02, 0x02, 0x01, 0x00, 0x02, 0x05, 0x05, 0x00, 0x03, 0x07, 0x01, 0x01
        /*0010*/ 	.byte	0x02, 0x03, 0x00, 0x00, 0x02, 0x06, 0x01, 0x00, 0x04, 0x0b, 0x08, 0x00, 0x09, 0x00, 0x00, 0x00
        /*0020*/ 	.byte	0x00, 0x00, 0x00, 0x00


//--------------------- .nv.info._Z22efficientConvolution2DPKfS0_Pfiiii --------------------------
	.section	.nv.info._Z22efficientConvolution2DPKfS0_Pfiiii,"",@"SHT_CUDA_INFO"
	.sectionflags	@""
	.align	4


	//----- nvinfo : EIATTR_CUDA_API_VERSION
	.align		4
        /*0000*/ 	.byte	0x04, 0x37
        /*0002*/ 	.short	(.L_7 - .L_6)
.L_6:
        /*0004*/ 	.word	0x00000082


	//----- nvinfo : EIATTR_KPARAM_INFO
	.align		4
.L_7:
        /*0008*/ 	.byte	0x04, 0x17
        /*000a*/ 	.short	(.L_9 - .L_8)
.L_8:
        /*000c*/ 	.word	0x00000000
        /*0010*/ 	.short	0x0006
        /*0012*/ 	.short	0x0024
        /*0014*/ 	.byte	0x00, 0xf0, 0x11, 0x00


	//----- nvinfo : EIATTR_KPARAM_INFO
	.align		4
.L_9:
        /*0018*/ 	.byte	0x04, 0x17
        /*001a*/ 	.short	(.L_11 - .L_10)
.L_10:
        /*001c*/ 	.word	0x00000000
        /*0020*/ 	.short	0x0005
        /*0022*/ 	.short	0x0020
        /*0024*/ 	.byte	0x00, 0xf0, 0x11, 0x00


	//----- nvinfo : EIATTR_KPARAM_INFO
	.align		4
.L_11:
        /*0028*/ 	.byte	0x04, 0x17
        /*002a*/ 	.short	(.L_13 - .L_12)
.L_12:
        /*002c*/ 	.word	0x00000000
        /*0030*/ 	.short	0x0004
        /*0032*/ 	.short	0x001c
        /*0034*/ 	.byte	0x00, 0xf0, 0x11, 0x00


	//----- nvinfo : EIATTR_KPARAM_INFO
	.align		4
.L_13:
        /*0038*/ 	.byte	0x04, 0x17
        /*003a*/ 	.short	(.L_15 - .L_14)
.L_14:
        /*003c*/ 	.word	0x00000000
        /*0040*/ 	.short	0x0003
        /*0042*/ 	.short	0x0018
        /*0044*/ 	.byte	0x00, 0xf0, 0x11, 0x00


	//----- nvinfo : EIATTR_KPARAM_INFO
	.align		4
.L_15:
        /*0048*/ 	.byte	0x04, 0x17
        /*004a*/ 	.short	(.L_17 - .L_16)
.L_16:
        /*004c*/ 	.word	0x00000000
        /*0050*/ 	.short	0x0002
        /*0052*/ 	.short	0x0010
        /*0054*/ 	.byte	0x00, 0xf5, 0x21, 0x00


	//----- nvinfo : EIATTR_KPARAM_INFO
	.align		4
.L_17:
        /*0058*/ 	.byte	0x04, 0x17
        /*005a*/ 	.short	(.L_19 - .L_18)
.L_18:
        /*005c*/ 	.word	0x00000000
        /*0060*/ 	.short	0x0001
        /*0062*/ 	.short	0x0008
        /*0064*/ 	.byte	0x00, 0xf5, 0x21, 0x00


	//----- nvinfo : EIATTR_KPARAM_INFO
	.align		4
.L_19:
        /*0068*/ 	.byte	0x04, 0x17
        /*006a*/ 	.short	(.L_21 - .L_20)
.L_20:
        /*006c*/ 	.word	0x00000000
        /*0070*/ 	.short	0x0000
        /*0072*/ 	.short	0x0000
        /*0074*/ 	.byte	0x00, 0xf5, 0x21, 0x00


	//----- nvinfo : EIATTR_SPARSE_MMA_MASK
	.align		4
.L_21:
        /*0078*/ 	.byte	0x03, 0x50
        /*007a*/ 	.short	0x0000


	//----- nvinfo : EIATTR_MAXREG_COUNT
	.align		4
        /*007c*/ 	.byte	0x03, 0x1b
        /*007e*/ 	.short	0x00ff


	//----- nvinfo : EIATTR_NUM_BARRIERS
	.align		4
        /*0080*/ 	.byte	0x02, 0x4c
        /*0082*/ 	.byte	0x01
	.zero		1


	//----- nvinfo : EIATTR_MERCURY_ISA_VERSION
	.align		4
        /*0084*/ 	.byte	0x03, 0x5f
        /*0086*/ 	.short	0x0101


	//----- nvinfo : EIATTR_VRC_CTA_INIT_COUNT
	.align		4
        /*0088*/ 	.byte	0x02, 0x4a
	.zero		1
	.zero		1


	//----- nvinfo : EIATTR_EXIT_INSTR_OFFSETS
	.align		4
        /*008c*/ 	.byte	0x04, 0x1c
        /*008e*/ 	.short	(.L_23 - .L_22)


	//   ....[0]....
.L_22:
        /*0090*/ 	.word	0x00000610


	//   ....[1]....
        /*0094*/ 	.word	0x00000820


	//----- nvinfo : EIATTR_CRS_STACK_SIZE
	.align		4
.L_23:
        /*0098*/ 	.byte	0x04, 0x1e
        /*009a*/ 	.short	(.L_25 - .L_24)
.L_24:
        /*009c*/ 	.word	0x00000000


	//----- nvinfo : EIATTR_CBANK_PARAM_SIZE
	.align		4
.L_25:
        /*00a0*/ 	.byte	0x03, 0x19
        /*00a2*/ 	.short	0x0028


	//----- nvinfo : EIATTR_PARAM_CBANK
	.align		4
        /*00a4*/ 	.byte	0x04, 0x0a
        /*00a6*/ 	.short	(.L_27 - .L_26)
	.align		4
.L_26:
        /*00a8*/ 	.word	index@(.nv.constant0._Z22efficientConvolution2DPKfS0_Pfiiii)
        /*00ac*/ 	.short	0x0380
        /*00ae*/ 	.short	0x0028


	//----- nvinfo : EIATTR_SW_WAR
	.align		4
.L_27:
        /*00b0*/ 	.byte	0x04, 0x36
        /*00b2*/ 	.short	(.L_29 - .L_28)
.L_28:
        /*00b4*/ 	.word	0x00000008
.L_29:


//--------------------- .nv.callgraph             --------------------------
	.section	.nv.callgraph,"",@"SHT_CUDA_CALLGRAPH"
	.align	4
	.sectionentsize	8
	.align		4
        /*0000*/ 	.word	0x00000000
	.align		4
        /*0004*/ 	.word	0xffffffff
	.align		4
        /*0008*/ 	.word	0x00000000
	.align		4
        /*000c*/ 	.word	0xfffffffe
	.align		4
        /*0010*/ 	.word	0x00000000
	.align		4
        /*0014*/ 	.word	0xfffffffd
	.align		4
        /*0018*/ 	.word	0x00000000
	.align		4
        /*001c*/ 	.word	0xfffffffc


//--------------------- .text._Z22efficientConvolution2DPKfS0_Pfiiii --------------------------
	.section	.text._Z22efficientConvolution2DPKfS0_Pfiiii,"ax",@progbits
	.align	128
        .global         _Z22efficientConvolution2DPKfS0_Pfiiii
        .type           _Z22efficientConvolution2DPKfS0_Pfiiii,@function
        .size           _Z22efficientConvolution2DPKfS0_Pfiiii,(.L_x_13 - _Z22efficientConvolution2DPKfS0_Pfiiii)
        .other          _Z22efficientConvolution2DPKfS0_Pfiiii,@"STO_CUDA_ENTRY STV_DEFAULT"
_Z22efficientConvolution2DPKfS0_Pfiiii:
.text._Z22efficientConvolution2DPKfS0_Pfiiii:
[----:B------:R-:W-:Y:S01]  /*0000*/  LDC R1, c[0x0][0x37c] ;  /* 0x0000df00ff017b82 */ /* 0x000fe20000000800 */
[----:B------:R-:W0:Y:S07]  /*0010*/  S2R R9, SR_TID.Y ;  /* 0x0000000000097919 */ /* 0x000e2e0000002200 */
[----:B------:R-:W1:Y:S01]  /*0020*/  LDC R3, c[0x0][0x360] ;  /* 0x0000d800ff037b82 */ /* 0x000e620000000800 */
[----:B------:R-:W2:Y:S01]  /*0030*/  LDCU UR6, c[0x0][0x398] ;  /* 0x00007300ff0677ac */ /* 0x000ea20008000800 */
[----:B------:R-:W-:Y:S01]  /*0040*/  MOV R4, 0x400 ;  /* 0x0000040000047802 */ /* 0x000fe20000000f00 */
[----:B------:R-:W1:Y:S01]  /*0050*/  S2R R8, SR_TID.X ;  /* 0x0000000000087919 */ /* 0x000e620000002100 */
[----:B------:R-:W-:Y:S01]  /*0060*/  BSSY.RECONVERGENT B0, `(.L_x_0) ;  /* 0x0000020000007945 */ /* 0x000fe20003800200 */
[----:B------:R-:W3:Y:S01]  /*0070*/  LDCU.64 UR8, c[0x0][0x380] ;  /* 0x00007000ff0877ac */ /* 0x000ee20008000a00 */
[----:B------:R-:W4:Y:S02]  /*0080*/  S2R R5, SR_CgaCtaId ;  /* 0x0000000000057919 */ /* 0x000f240000008800 */
[----:B------:R-:W0:Y:S08]  /*0090*/  S2UR UR5, SR_CTAID.Y ;  /* 0x00000000000579c3 */ /* 0x000e300000002600 */
[----:B------:R-:W0:Y:S08]  /*00a0*/  LDC R2, c[0x0][0x364] ;  /* 0x0000d900ff027b82 */ /* 0x000e300000000800 */
[----:B------:R-:W1:Y:S01]  /*00b0*/  S2UR UR4, SR_CTAID.X ;  /* 0x00000000000479c3 */ /* 0x000e620000002500 */
[----:B----4-:R-:W-:Y:S01]  /*00c0*/  LEA R4, R5, R4, 0x18 ;  /* 0x0000000405047211 */ /* 0x010fe200078ec0ff */
[----:B0-----:R-:W-:-:S04]  /*00d0*/  IMAD R2, R2, UR5, R9 ;  /* 0x0000000502027c24 */ /* 0x001fc8000f8e0209 */
[----:B------:R-:W-:Y:S02]  /*00e0*/  VIADD R0, R2, 0xffffffff ;  /* 0xffffffff02007836 */ /* 0x000fe40000000000 */
[----:B------:R-:W-:Y:S02]  /*00f0*/  IMAD R4, R9, 0x48, R4 ;  /* 0x0000004809047824 */ /* 0x000fe400078e0204 */
[----:B-1----:R-:W-:Y:S01]  /*0100*/  IMAD R3, R3, UR4, R8 ;  /* 0x0000000403037c24 */ /* 0x002fe2000f8e0208 */
[----:B------:R-:W0:Y:S01]  /*0110*/  LDCU.64 UR4, c[0x0][0x358] ;  /* 0x00006b00ff0477ac */ /* 0x000e220008000a00 */
[----:B--2---:R-:W-:Y:S02]  /*0120*/  IMAD R0, R0, UR6, RZ ;  /* 0x0000000600007c24 */ /* 0x004fe4000f8e02ff */
[----:B------:R-:W-:Y:S01]  /*0130*/  IMAD R4, R8, 0x4, R4 ;  /* 0x0000000408047824 */ /* 0x000fe200078e0204 */
[----:B------:R-:W-:Y:S02]  /*0140*/  SHF.R.S32.HI R11, RZ, 0x1f, R3 ;  /* 0x0000001fff0b7819 */ /* 0x000fe40000011403 */
[----:B------:R-:W-:-:S04]  /*0150*/  IADD3 R7, P0, PT, R3, R0, RZ ;  /* 0x0000000003077210 */ /* 0x000fc80007f1e0ff */
[----:B------:R-:W-:Y:S02]  /*0160*/  LEA.HI.X.SX32 R0, R0, R11, 0x1, P0 ;  /* 0x0000000b00007211 */ /* 0x000fe400000f0eff */
[----:B------:R-:W-:Y:S02]  /*0170*/  LOP3.LUT P0, RZ, R8, 0x3f0, R9, 0xc8, !PT ;  /* 0x000003f008ff7812 */ /* 0x000fe4000780c809 */
[----:B---3--:R-:W-:-:S04]  /*0180*/  LEA R6, P1, R7, UR8, 0x2 ;  /* 0x0000000807067c11 */ /* 0x008fc8000f8210ff */
[----:B------:R-:W-:-:S07]  /*0190*/  LEA.HI.X R7, R7, UR9, R0, 0x2, P1 ;  /* 0x0000000907077c11 */ /* 0x000fce00088f1400 */
[----:B0-----:R-:W-:Y:S05]  /*01a0*/  @P0 BRA `(.L_x_1) ;  /* 0x00000000002c0947 */ /* 0x001fea0003800000 */
[----:B------:R-:W0:Y:S01]  /*01b0*/  LDCU UR7, c[0x0][0x39c] ;  /* 0x00007380ff0777ac */ /* 0x000e220008000800 */
[----:B------:R-:W-:-:S04]  /*01c0*/  ISETP.GT.AND P0, PT, R3, UR6, PT ;  /* 0x0000000603007c0c */ /* 0x000fc8000bf04270 */
[----:B------:R-:W-:Y:S02]  /*01d0*/  ISETP.GT.AND P0, PT, R3, RZ, !P0 ;  /* 0x000000ff0300720c */ /* 0x000fe40004704270 */
[----:B0-----:R-:W-:-:S04]  /*01e0*/  ISETP.GT.AND P1, PT, R2, UR7, PT ;  /* 0x0000000702007c0c */ /* 0x001fc8000bf24270 */
[----:B------:R-:W-:-:S04]  /*01f0*/  ISETP.NE.AND P1, PT, R2, RZ, !P1 ;  /* 0x000000ff0200720c */ /* 0x000fc80004f25270 */
[----:B------:R-:W-:-:S13]  /*0200*/  PLOP3.LUT P0, PT, P0, P1, PT, 0x80, 0x8 ;  /* 0x000000000008781c */ /* 0x000fda0000703070 */
[----:B------:R-:W-:Y:S05]  /*0210*/  @!P0 BRA `(.L_x_2) ;  /* 0x00000000000c8947 */ /* 0x000fea0003800000 */
[----:B------:R-:W2:Y:S04]  /*0220*/  LDG.E R5, desc[UR4][R6.64+-0x4] ;  /* 0xfffffc0406057981 */ /* 0x000ea8000c1e1900 */
[----:B--2---:R0:W-:Y:S01]  /*0230*/  STS [R4], R5 ;  /* 0x0000000504007388 */ /* 0x0041e20000000800 */
[----:B------:R-:W-:Y:S05]  /*0240*/  BRA `(.L_x_1) ;  /* 0x0000000000047947 */ /* 0x000fea0003800000 */
.L_x_2:
[----:B------:R1:W-:Y:S02]  /*0250*/  STS [R4], RZ ;  /* 0x000000ff04007388 */ /* 0x0003e40000000800 */
.L_x_1:
[----:B------:R-:W-:Y:S05]  /*0260*/  BSYNC.RECONVERGENT B0 ;  /* 0x0000000000007941 */ /* 0x000fea0003800200 */
.L_x_0:
[----:B------:R-:W-:Y:S01]  /*0270*/  ISETP.GT.U32.AND P0, PT, R9, 0xf, PT ;  /* 0x0000000f0900780c */ /* 0x000fe20003f04070 */
[----:B------:R-:W-:Y:S03]  /*0280*/  BSSY.RECONVERGENT B0, `(.L_x_3) ;  /* 0x000000d000007945 */ /* 0x000fe60003800200 */
[----:B------:R-:W-:-:S13]  /*0290*/  ISETP.GT.U32.OR P0, PT, R8, 0x1, P0 ;  /* 0x000000010800780c */ /* 0x000fda0000704470 */
[----:B------:R-:W-:Y:S05]  /*02a0*/  @P0 BRA `(.L_x_4) ;  /* 0x0000000000280947 */ /* 0x000fea0003800000 */
[----:B------:R-:W2:Y:S01]  /*02b0*/  LDCU UR7, c[0x0][0x39c] ;  /* 0x00007380ff0777ac */ /* 0x000ea20008000800 */
[----:B------:R-:W-:Y:S01]  /*02c0*/  VIADD R0, R3, 0xf ;  /* 0x0000000f03007836 */ /* 0x000fe20000000000 */
[----:B--2---:R-:W-:-:S04]  /*02d0*/  ISETP.GT.AND P0, PT, R2, UR7, PT ;  /* 0x0000000702007c0c */ /* 0x004fc8000bf04270 */
[----:B------:R-:W-:-:S04]  /*02e0*/  ISETP.EQ.OR P0, PT, R2, RZ, P0 ;  /* 0x000000ff0200720c */ /* 0x000fc80000702670 */
[----:B------:R-:W-:-:S13]  /*02f0*/  ISETP.GE.OR P0, PT, R0, UR6, P0 ;  /* 0x0000000600007c0c */ /* 0x000fda0008706670 */
[----:B------:R-:W-:Y:S05]  /*0300*/  @P0 BRA `(.L_x_5) ;  /* 0x00000000000c0947 */ /* 0x000fea0003800000 */
[----:B------:R-:W2:Y:S04]  /*0310*/  LDG.E R7, desc[UR4][R6.64+0x3c] ;  /* 0x00003c0406077981 */ /* 0x000ea8000c1e1900 */
[----:B--2---:R3:W-:Y:S01]  /*0320*/  STS [R4+0x40], R7 ;  /* 0x0000400704007388 */ /* 0x0047e20000000800 */
[----:B------:R-:W-:Y:S05]  /*0330*/  BRA `(.L_x_4) ;  /* 0x0000000000047947 */ /* 0x000fea0003800000 */
.L_x_5:
[----:B------:R2:W-:Y:S02]  /*0340*/  STS [R4+0x40], RZ ;  /* 0x000040ff04007388 */ /* 0x0005e40000000800 */
.L_x_4:
[----:B------:R-:W-:Y:S05]  /*0350*/  BSYNC.RECONVERGENT B0 ;  /* 0x0000000000007941 */ /* 0x000fea0003800200 */
.L_x_3:
[----:B------:R-:W-:Y:S01]  /*0360*/  ISETP.GT.U32.AND P0, PT, R9, 0x1, PT ;  /* 0x000000010900780c */ /* 0x000fe20003f04070 */
[----:B------:R-:W-:Y:S03]  /*0370*/  BSSY.RECONVERGENT B0, `(.L_x_6) ;  /* 0x0000012000007945 */ /* 0x000fe60003800200 */
[----:B------:R-:W-:-:S13]  /*0380*/  ISETP.GT.U32.OR P0, PT, R8, 0xf, P0 ;  /* 0x0000000f0800780c */ /* 0x000fda0000704470 */
[----:B------:R-:W-:Y:S05]  /*0390*/  @P0 BRA `(.L_x_7) ;  /* 0x00000000003c0947 */ /* 0x000fea0003800000 */
[----:B------:R-:W4:Y:S01]  /*03a0*/  LDCU UR7, c[0x0][0x39c] ;  /* 0x00007380ff0777ac */ /* 0x000f220008000800 */
[----:B------:R-:W-:Y:S01]  /*03b0*/  ISETP.GT.AND P0, PT, R3, UR6, PT ;  /* 0x0000000603007c0c */ /* 0x000fe2000bf04270 */
[----:B------:R-:W-:-:S03]  /*03c0*/  VIADD R0, R2, 0xf ;  /* 0x0000000f02007836 */ /* 0x000fc60000000000 */
[----:B------:R-:W-:-:S04]  /*03d0*/  ISETP.LT.OR P0, PT, R3, 0x1, P0 ;  /* 0x000000010300780c */ /* 0x000fc80000701670 */
[----:B----4-:R-:W-:-:S13]  /*03e0*/  ISETP.GE.OR P0, PT, R0, UR7, P0 ;  /* 0x0000000700007c0c */ /* 0x010fda0008706670 */
[----:B------:R-:W-:Y:S05]  /*03f0*/  @P0 BRA `(.L_x_8) ;  /* 0x0000000000200947 */ /* 0x000fea0003800000 */
[----:B------:R-:W-:-:S05]  /*0400*/  IMAD R0, R0, UR6, RZ ;  /* 0x0000000600007c24 */ /* 0x000fca000f8e02ff */
[----:B0-----:R-:W-:-:S04]  /*0410*/  IADD3 R5, P0, PT, R3, R0, RZ ;  /* 0x0000000003057210 */ /* 0x001fc80007f1e0ff */
[----:B------:R-:W-:Y:S02]  /*0420*/  LEA.HI.X.SX32 R0, R0, R11, 0x1, P0 ;  /* 0x0000000b00007211 */ /* 0x000fe400000f0eff */
[----:B------:R-:W-:-:S04]  /*0430*/  LEA R6, P0, R5, UR8, 0x2 ;  /* 0x0000000805067c11 */ /* 0x000fc8000f8010ff */
[----:B---3--:R-:W-:-:S06]  /*0440*/  LEA.HI.X R7, R5, UR9, R0, 0x2, P0 ;  /* 0x0000000905077c11 */ /* 0x008fcc00080f1400 */
[----:B------:R-:W3:Y:S04]  /*0450*/  LDG.E R7, desc[UR4][R6.64+-0x4] ;  /* 0xfffffc0406077981 */ /* 0x000ee8000c1e1900 */
[----:B---3--:R4:W-:Y:S01]  /*0460*/  STS [R4+0x480], R7 ;  /* 0x0004800704007388 */ /* 0x0089e20000000800 */
[----:B------:R-:W-:Y:S05]  /*0470*/  BRA `(.L_x_7) ;  /* 0x0000000000047947 */ /* 0x000fea0003800000 */
.L_x_8:
[----:B------:R4:W-:Y:S02]  /*0480*/  STS [R4+0x480], RZ ;  /* 0x000480ff04007388 */ /* 0x0009e40000000800 */
.L_x_7:
[----:B------:R-:W-:Y:S05]  /*0490*/  BSYNC.RECONVERGENT B0 ;  /* 0x0000000000007941 */ /* 0x000fea0003800200 */
.L_x_6:
[----:B------:R-:W-:Y:S01]  /*04a0*/  LOP3.LUT P0, RZ, R8, 0x3fe, R9, 0xc8, !PT ;  /* 0x000003fe08ff7812 */ /* 0x000fe2000780c809 */
[----:B------:R-:W-:-:S12]  /*04b0*/  BSSY.RECONVERGENT B0, `(.L_x_9) ;  /* 0x0000011000007945 */ /* 0x000fd80003800200 */
[----:B------:R-:W-:Y:S05]  /*04c0*/  @P0 BRA `(.L_x_10) ;  /* 0x00000000003c0947 */ /* 0x000fea0003800000 */
[----:B------:R-:W5:Y:S01]  /*04d0*/  LDCU UR7, c[0x0][0x39c] ;  /* 0x00007380ff0777ac */ /* 0x000f620008000800 */
[----:B------:R-:W-:Y:S02]  /*04e0*/  VIADD R0, R2, 0xf ;  /* 0x0000000f02007836 */ /* 0x000fe40000000000 */
[----:B0-----:R-:W-:-:S03]  /*04f0*/  VIADD R5, R3, 0xf ;  /* 0x0000000f03057836 */ /* 0x001fc60000000000 */
[----:B-----5:R-:W-:-:S04]  /*0500*/  ISETP.GE.AND P0, PT, R0, UR7, PT ;  /* 0x0000000700007c0c */ /* 0x020fc8000bf06270 */
[----:B------:R-:W-:-:S13]  /*0510*/  ISETP.GE.OR P0, PT, R5, UR6, P0 ;  /* 0x0000000605007c0c */ /* 0x000fda0008706670 */
[----:B------:R-:W-:Y:S05]  /*0520*/  @P0 BRA `(.L_x_11) ;  /* 0x0000000000200947 */ /* 0x000fea0003800000 */
[----:B------:R-:W-:-:S05]  /*0530*/  IMAD R0, R0, UR6, RZ ;  /* 0x0000000600007c24 */ /* 0x000fca000f8e02ff */
[----:B------:R-:W-:-:S04]  /*0540*/  IADD3 R5, P0, PT, R3, R0, RZ ;  /* 0x0000000003057210 */ /* 0x000fc80007f1e0ff */
[----:B------:R-:W-:Y:S02]  /*0550*/  LEA.HI.X.SX32 R0, R0, R11, 0x1, P0 ;  /* 0x0000000b00007211 */ /* 0x000fe400000f0eff */
[----:B------:R-:W-:-:S04]  /*0560*/  LEA R6, P0, R5, UR8, 0x2 ;  /* 0x0000000805067c11 */ /* 0x000fc8000f8010ff */
[----:B---34-:R-:W-:-:S06]  /*0570*/  LEA.HI.X R7, R5, UR9, R0, 0x2, P0 ;  /* 0x0000000905077c11 */ /* 0x018fcc00080f1400 */
[----:B------:R-:W3:Y:S04]  /*0580*/  LDG.E R7, desc[UR4][R6.64+0x3c] ;  /* 0x00003c0406077981 */ /* 0x000ee8000c1e1900 */
[----:B---3--:R0:W-:Y:S01]  /*0590*/  STS [R4+0x4c0], R7 ;  /* 0x0004c00704007388 */ /* 0x0081e20000000800 */
[----:B------:R-:W-:Y:S05]  /*05a0*/  BRA `(.L_x_10) ;  /* 0x0000000000047947 */ /* 0x000fea0003800000 */
.L_x_11:
[----:B------:R0:W-:Y:S02]  /*05b0*/  STS [R4+0x4c0], RZ ;  /* 0x0004c0ff04007388 */ /* 0x0001e40000000800 */
.L_x_10:
[----:B------:R-:W-:Y:S05]  /*05c0*/  BSYNC.RECONVERGENT B0 ;  /* 0x0000000000007941 */ /* 0x000fea0003800200 */
.L_x_9:
[----:B------:R-:W5:Y:S01]  /*05d0*/  LDCU.64 UR10, c[0x0][0x3a0] ;  /* 0x00007400ff0a77ac */ /* 0x000f620008000a00 */
[----:B------:R-:W-:Y:S01]  /*05e0*/  BAR.SYNC.DEFER_BLOCKING 0x0 ;  /* 0x0000000000007b1d */ /* 0x000fe20000010000 */
[----:B-----5:R-:W-:-:S04]  /*05f0*/  ISETP.GE.AND P0, PT, R2, UR11, PT ;  /* 0x0000000b02007c0c */ /* 0x020fc8000bf06270 */
[----:B------:R-:W-:-:S13]  /*0600*/  ISETP.GE.OR P0, PT, R3, UR10, P0 ;  /* 0x0000000a03007c0c */ /* 0x000fda0008706670 */
[----:B------:R-:W-:Y:S05]  /*0610*/  @P0 EXIT ;  /* 0x000000000000094d */ /* 0x000fea0003800000 */
[----:B0--34-:R-:W0:Y:S01]  /*0620*/  LDC.64 R6, c[0x0][0x388] ;  /* 0x0000e200ff067b82 */ /* 0x019e220000000a00 */
[----:B------:R-:W3:Y:S04]  /*0630*/  LDS R0, [R4] ;  /* 0x0000000004007984 */ /* 0x000ee80000000800 */
[----:B------:R-:W4:Y:S04]  /*0640*/  LDS R15, [R4+0x4] ;  /* 0x00000400040f7984 */ /* 0x000f280000000800 */
[----:B------:R-:W5:Y:S04]  /*0650*/  LDS R17, [R4+0x8] ;  /* 0x0000080004117984 */ /* 0x000f680000000800 */
[----:B------:R-:W1:Y:S04]  /*0660*/  LDS R19, [R4+0x48] ;  /* 0x0000480004137984 */ /* 0x000e680000000800 */
[----:B------:R-:W2:Y:S04]  /*0670*/  LDS R21, [R4+0x4c] ;  /* 0x00004c0004157984 */ /* 0x000ea80000000800 */
[----:B------:R-:W2:Y:S04]  /*0680*/  LDS R22, [R4+0x50] ;  /* 0x0000500004167984 */ /* 0x000ea80000000800 */
[----:B0-----:R-:W3:Y:S04]  /*0690*/  LDG.E R13, desc[UR4][R6.64] ;  /* 0x00000004060d7981 */ /* 0x001ee8000c1e1900 */
[----:B------:R-:W4:Y:S04]  /*06a0*/  LDG.E R14, desc[UR4][R6.64+0x4] ;  /* 0x00000404060e7981 */ /* 0x000f28000c1e1900 */
[----:B------:R-:W5:Y:S04]  /*06b0*/  LDG.E R16, desc[UR4][R6.64+0x8] ;  /* 0x0000080406107981 */ /* 0x000f68000c1e1900 */
[----:B------:R-:W1:Y:S04]  /*06c0*/  LDG.E R18, desc[UR4][R6.64+0xc] ;  /* 0x00000c0406127981 */ /* 0x000e68000c1e1900 */
[----:B------:R-:W2:Y:S04]  /*06d0*/  LDG.E R20, desc[UR4][R6.64+0x10] ;  /* 0x0000100406147981 */ /* 0x000ea8000c1e1900 */
[----:B------:R-:W2:Y:S04]  /*06e0*/  LDG.E R10, desc[UR4][R6.64+0x14] ;  /* 0x00001404060a7981 */ /* 0x000ea8000c1e1900 */
[----:B------:R-:W2:Y:S04]  /*06f0*/  LDG.E R9, desc[UR4][R6.64+0x18] ;  /* 0x0000180406097981 */ /* 0x000ea8000c1e1900 */
[----:B------:R-:W2:Y:S04]  /*0700*/  LDG.E R8, desc[UR4][R6.64+0x1c] ;  /* 0x00001c0406087981 */ /* 0x000ea8000c1e1900 */
[----:B------:R0:W2:Y:S01]  /*0710*/  LDG.E R5, desc[UR4][R6.64+0x20] ;  /* 0x0000200406057981 */ /* 0x0000a2000c1e1900 */
[----:B------:R-:W-:-:S03]  /*0720*/  IMAD R3, R2, UR10, R3 ;  /* 0x0000000a02037c24 */ /* 0x000fc6000f8e0203 */
[----:B------:R-:W2:Y:S04]  /*0730*/  LDS R23, [R4+0x90] ;  /* 0x0000900004177984 */ /* 0x000ea80000000800 */
[----:B------:R-:W2:Y:S01]  /*0740*/  LDS R11, [R4+0x94] ;  /* 0x00009400040b7984 */ /* 0x000ea20000000800 */
[----:B0-----:R-:W0:Y:S03]  /*0750*/  LDC.64 R6, c[0x0][0x390] ;  /* 0x0000e400ff067b82 */ /* 0x001e260000000a00 */
[----:B------:R-:W2:Y:S01]  /*0760*/  LDS R12, [R4+0x98] ;  /* 0x00009800040c7984 */ /* 0x000ea20000000800 */
[----:B0-----:R-:W-:-:S04]  /*0770*/  IMAD.WIDE R6, R3, 0x4, R6 ;  /* 0x0000000403067825 */ /* 0x001fc800078e0206 */
[----:B---3--:R-:W-:-:S04]  /*0780*/  FFMA R0, R0, R13, RZ ;  /* 0x0000000d00007223 */ /* 0x008fc800000000ff */
[----:B----4-:R-:W-:-:S04]  /*0790*/  FFMA R0, R15, R14, R0 ;  /* 0x0000000e0f007223 */ /* 0x010fc80000000000 */
[----:B-----5:R-:W-:-:S04]  /*07a0*/  FFMA R0, R17, R16, R0 ;  /* 0x0000001011007223 */ /* 0x020fc80000000000 */
[----:B-1----:R-:W-:-:S04]  /*07b0*/  FFMA R0, R19, R18, R0 ;  /* 0x0000001213007223 */ /* 0x002fc80000000000 */
[----:B--2---:R-:W-:-:S04]  /*07c0*/  FFMA R21, R21, R20, R0 ;  /* 0x0000001415157223 */ /* 0x004fc80000000000 */
[----:B------:R-:W-:-:S04]  /*07d0*/  FFMA R10, R22, R10, R21 ;  /* 0x0000000a160a7223 */ /* 0x000fc80000000015 */
[----:B------:R-:W-:-:S04]  /*07e0*/  FFMA R10, R23, R9, R10 ;  /* 0x00000009170a7223 */ /* 0x000fc8000000000a */
[----:B------:R-:W-:-:S04]  /*07f0*/  FFMA R11, R11, R8, R10 ;  /* 0x000000080b0b7223 */ /* 0x000fc8000000000a */
[----:B------:R-:W-:-:S05]  /*0800*/  FFMA R5, R12, R5, R11 ;  /* 0x000000050c057223 */ /* 0x000fca000000000b */
[----:B------:R-:W-:Y:S01]  /*0810*/  STG.E desc[UR4][R6.64], R5 ;  /* 0x0000000506007986 */ /* 0x000fe2000c101904 */
[----:B------:R-:W-:Y:S05]  /*0820*/  EXIT ;  /* 0x000000000000794d */ /* 0x000fea0003800000 */
.L_x_12:
[----:B------:R-:W-:-:S00]  /*0830*/  BRA `(.L_x_12) ;  /* 0xfffffffc00fc7947 */ /* 0x000fc0000383ffff */
[----:B------:R-:W-:-:S00]  /*0840*/  NOP ;  /* 0x0000000000007918 */ /* 0x000fc00000000000 */
        /* <DEDUP_REMOVED lines=11> */
.L_x_13:


//--------------------- .nv.shared._Z22efficientConvolution2DPKfS0_Pfiiii --------------------------
	.section	.nv.shared._Z22efficientConvolution2DPKfS0_Pfiiii,"aw",@nobits
	.sectionflags	@""
	.align	4
.nv.shared._Z22efficientConvolution2DPKfS0_Pfiiii:
	.zero		2320


//--------------------- .nv.shared.reserved.0     --------------------------
	.section	.nv.shared.reserved.0,"aw",@nobits
	.weak		__nv_reservedSMEM_offset_0_alias
	.size		__nv_reservedSMEM_offset_0_alias, 0, 64
	.other		__nv_reservedSMEM_offset_0_alias,@"STO_CUDA_RESERVED_SHARED STV_DEFAULT"
__nv_reservedSMEM_offset_0_alias:
	.zero		0
	.zero		64


//--------------------- .nv.constant0._Z22efficientConvolution2DPKfS0_Pfiiii --------------------------
	.section	.nv.constant0._Z22efficientConvolution2DPKfS0_Pfiiii,"a",@progbits
	.sectionflags	@""
	.align	4
.nv.constant0._Z22efficientConvolution2DPKfS0_Pfiiii:
	.zero		936


//--------------------- SYMBOLS --------------------------

	.type		.nv.reservedSmem.offset0,@object
	.size		.nv.reservedSmem.offset0,0x4
	.type		.nv.reservedSmem.cap,@object
	.size		.nv.reservedSmem.cap,0x4
